//
// Generated by NVIDIA NVVM Compiler
//
// Compiler Build ID: CL-36424714
// Cuda compilation tools, release 13.0, V13.0.88
// Based on NVVM 20.0.0
//

.version 9.0
.target sm_100
.address_size 64

	// .globl	_Z20matrixMultiplicationPiS_S_iii

.visible .entry _Z20matrixMultiplicationPiS_S_iii(
	.param .u64 .ptr .align 1 _Z20matrixMultiplicationPiS_S_iii_param_0,
	.param .u64 .ptr .align 1 _Z20matrixMultiplicationPiS_S_iii_param_1,
	.param .u64 .ptr .align 1 _Z20matrixMultiplicationPiS_S_iii_param_2,
	.param .u32 _Z20matrixMultiplicationPiS_S_iii_param_3,
	.param .u32 _Z20matrixMultiplicationPiS_S_iii_param_4,
	.param .u32 _Z20matrixMultiplicationPiS_S_iii_param_5
)
{
	.reg .pred 	%p<13>;
	.reg .b32 	%r<107>;
	.reg .b64 	%rd<53>;

	ld.param.u64 	%rd7, [_Z20matrixMultiplicationPiS_S_iii_param_0];
	ld.param.u64 	%rd8, [_Z20matrixMultiplicationPiS_S_iii_param_1];
	ld.param.u64 	%rd6, [_Z20matrixMultiplicationPiS_S_iii_param_2];
	ld.param.u32 	%r32, [_Z20matrixMultiplicationPiS_S_iii_param_3];
	ld.param.u32 	%r30, [_Z20matrixMultiplicationPiS_S_iii_param_4];
	ld.param.u32 	%r31, [_Z20matrixMultiplicationPiS_S_iii_param_5];
	cvta.to.global.u64 	%rd1, %rd8;
	cvta.to.global.u64 	%rd2, %rd7;
	mov.u32 	%r33, %tid.y;
	mov.u32 	%r34, %ctaid.y;
	mov.u32 	%r35, %ntid.y;
	mad.lo.s32 	%r1, %r34, %r35, %r33;
	mov.u32 	%r36, %tid.x;
	mov.u32 	%r37, %ctaid.x;
	mov.u32 	%r38, %ntid.x;
	mad.lo.s32 	%r2, %r37, %r38, %r36;
	setp.ge.s32 	%p1, %r1, %r32;
	setp.ge.s32 	%p2, %r2, %r31;
	or.pred  	%p3, %p1, %p2;
	@%p3 bra 	$L__BB0_14;
	setp.lt.s32 	%p4, %r30, 1;
	mov.b32 	%r106, 0;
	@%p4 bra 	$L__BB0_13;
	mul.lo.s32 	%r3, %r30, %r1;
	and.b32  	%r4, %r30, 7;
	setp.lt.u32 	%p5, %r30, 8;
	mov.b32 	%r101, 0;
	mov.u32 	%r106, %r101;
	@%p5 bra 	$L__BB0_5;
	and.b32  	%r101, %r30, 2147483640;
	neg.s32 	%r95, %r101;
	shl.b32 	%r7, %r31, 3;
	mul.wide.u32 	%rd9, %r3, 4;
	add.s64 	%rd10, %rd9, %rd2;
	add.s64 	%rd52, %rd10, 16;
	mov.b32 	%r106, 0;
	mul.wide.s32 	%rd13, %r31, 4;
	mov.u32 	%r94, %r31;
$L__BB0_4:
	.pragma "nounroll";
	ld.global.u32 	%r43, [%rd52+-16];
	mul.wide.s32 	%rd11, %r94, 4;
	add.s64 	%rd12, %rd1, %rd11;
	ld.global.u32 	%r44, [%rd12];
	mad.lo.s32 	%r45, %r44, %r43, %r106;
	ld.global.u32 	%r46, [%rd52+-12];
	add.s64 	%rd14, %rd12, %rd13;
	ld.global.u32 	%r47, [%rd14];
	mad.lo.s32 	%r48, %r47, %r46, %r45;
	ld.global.u32 	%r49, [%rd52+-8];
	add.s64 	%rd15, %rd14, %rd13;
	ld.global.u32 	%r50, [%rd15];
	mad.lo.s32 	%r51, %r50, %r49, %r48;
	ld.global.u32 	%r52, [%rd52+-4];
	add.s64 	%rd16, %rd15, %rd13;
	ld.global.u32 	%r53, [%rd16];
	mad.lo.s32 	%r54, %r53, %r52, %r51;
	ld.global.u32 	%r55, [%rd52];
	add.s64 	%rd17, %rd16, %rd13;
	ld.global.u32 	%r56, [%rd17];
	mad.lo.s32 	%r57, %r56, %r55, %r54;
	ld.global.u32 	%r58, [%rd52+4];
	add.s64 	%rd18, %rd17, %rd13;
	ld.global.u32 	%r59, [%rd18];
	mad.lo.s32 	%r60, %r59, %r58, %r57;
	ld.global.u32 	%r61, [%rd52+8];
	add.s64 	%rd19, %rd18, %rd13;
	ld.global.u32 	%r62, [%rd19];
	mad.lo.s32 	%r63, %r62, %r61, %r60;
	ld.global.u32 	%r64, [%rd52+12];
	add.s64 	%rd20, %rd19, %rd13;
	ld.global.u32 	%r65, [%rd20];
	mad.lo.s32 	%r106, %r65, %r64, %r63;
	add.s32 	%r95, %r95, 8;
	add.s32 	%r94, %r94, %r7;
	add.s64 	%rd52, %rd52, 32;
	setp.ne.s32 	%p6, %r95, 0;
	@%p6 bra 	$L__BB0_4;
$L__BB0_5:
	setp.eq.s32 	%p7, %r4, 0;
	@%p7 bra 	$L__BB0_13;
	and.b32  	%r17, %r30, 3;
	setp.lt.u32 	%p8, %r4, 4;
	@%p8 bra 	$L__BB0_8;
	add.s32 	%r67, %r101, %r3;
	mul.wide.u32 	%rd21, %r67, 4;
	add.s64 	%rd22, %rd2, %rd21;
	ld.global.u32 	%r68, [%rd22];
	mad.lo.s32 	%r69, %r101, %r31, %r31;
	mul.wide.s32 	%rd23, %r69, 4;
	add.s64 	%rd24, %rd1, %rd23;
	ld.global.u32 	%r70, [%rd24];
	mad.lo.s32 	%r71, %r70, %r68, %r106;
	cvt.u64.u32 	%rd25, %r3;
	cvt.u64.u32 	%rd26, %r101;
	add.s64 	%rd27, %rd26, %rd25;
	shl.b64 	%rd28, %rd27, 2;
	add.s64 	%rd29, %rd2, %rd28;
	ld.global.u32 	%r72, [%rd29+4];
	mul.wide.s32 	%rd30, %r31, 4;
	add.s64 	%rd31, %rd24, %rd30;
	ld.global.u32 	%r73, [%rd31];
	mad.lo.s32 	%r74, %r73, %r72, %r71;
	ld.global.u32 	%r75, [%rd29+8];
	add.s64 	%rd32, %rd31, %rd30;
	ld.global.u32 	%r76, [%rd32];
	mad.lo.s32 	%r77, %r76, %r75, %r74;
	ld.global.u32 	%r78, [%rd29+12];
	add.s64 	%rd33, %rd32, %rd30;
	ld.global.u32 	%r79, [%rd33];
	mad.lo.s32 	%r106, %r79, %r78, %r77;
	add.s32 	%r101, %r101, 4;
$L__BB0_8:
	setp.eq.s32 	%p9, %r17, 0;
	@%p9 bra 	$L__BB0_13;
	setp.eq.s32 	%p10, %r17, 1;
	@%p10 bra 	$L__BB0_11;
	add.s32 	%r81, %r101, %r3;
	mul.wide.u32 	%rd34, %r81, 4;
	add.s64 	%rd35, %rd2, %rd34;
	ld.global.u32 	%r82, [%rd35];
	mad.lo.s32 	%r83, %r101, %r31, %r31;
	mul.wide.s32 	%rd36, %r83, 4;
	add.s64 	%rd37, %rd1, %rd36;
	ld.global.u32 	%r84, [%rd37];
	mad.lo.s32 	%r85, %r84, %r82, %r106;
	cvt.u64.u32 	%rd38, %r3;
	cvt.u64.u32 	%rd39, %r101;
	add.s64 	%rd40, %rd39, %rd38;
	shl.b64 	%rd41, %rd40, 2;
	add.s64 	%rd42, %rd2, %rd41;
	ld.global.u32 	%r86, [%rd42+4];
	mul.wide.s32 	%rd43, %r31, 4;
	add.s64 	%rd44, %rd37, %rd43;
	ld.global.u32 	%r87, [%rd44];
	mad.lo.s32 	%r106, %r87, %r86, %r85;
	add.s32 	%r101, %r101, 2;
$L__BB0_11:
	and.b32  	%r88, %r30, 1;
	setp.eq.b32 	%p11, %r88, 1;
	not.pred 	%p12, %p11;
	@%p12 bra 	$L__BB0_13;
	add.s32 	%r89, %r101, %r3;
	mul.wide.u32 	%rd45, %r89, 4;
	add.s64 	%rd46, %rd2, %rd45;
	ld.global.u32 	%r90, [%rd46];
	mad.lo.s32 	%r91, %r101, %r31, %r31;
	mul.wide.s32 	%rd47, %r91, 4;
	add.s64 	%rd48, %rd1, %rd47;
	ld.global.u32 	%r92, [%rd48];
	mad.lo.s32 	%r106, %r92, %r90, %r106;
$L__BB0_13:
	mad.lo.s32 	%r93, %r31, %r1, %r2;
	cvta.to.global.u64 	%rd49, %rd6;
	mul.wide.s32 	%rd50, %r93, 4;
	add.s64 	%rd51, %rd49, %rd50;
	st.global.u32 	[%rd51], %r106;
$L__BB0_14:
	ret;

}


// ===== COMPILED SASS (sm_100) =====

	.target	sm_100

	.elftype	@"ET_EXEC"


//--------------------- .note.nv.tkinfo           --------------------------
	.section	.note.nv.tkinfo,"",@"SHT_NOTE"
	.sectionflags	@"SHF_NOTE_NV_TKINFO"
	.tkinfo
        /*0018*/ 	.word	0x00000002
        /*0030*/ 	.string	""
        /*0030*/ 	.string	"ptxas"
        /*0030*/ 	.string	"Cuda compilation tools, release 13.0, V13.0.88"
        /*0030*/ 	.string	"Build cuda_13.0.r13.0/compiler.36424714_0"
        /*0030*/ 	.string	"-arch sm_100 -m 64 "



//--------------------- .note.nv.cuinfo           --------------------------
	.section	.note.nv.cuinfo,"",@"SHT_NOTE"
	.sectionflags	@"SHF_NOTE_NV_CUINFO"
        /*0018*/ 	.short	0x0002
        /*001a*/ 	.short	0x0064
        /*001c*/ 	.short	0x0082
	.zero		2


//--------------------- .nv.info                  --------------------------
	.section	.nv.info,"",@"SHT_CUDA_INFO"
	.align	4


	//----- nvinfo : EIATTR_REGCOUNT
	.align		4
        /*0000*/ 	.byte	0x04, 0x2f
        /*0002*/ 	.short	(.L_1 - .L_0)
	.align		4
.L_0:
        /*0004*/ 	.word	index@(_Z20matrixMultiplicationPiS_S_iii)
        /*0008*/ 	.word	0x00000020


	//----- nvinfo : EIATTR_FRAME_SIZE
	.align		4
.L_1:
        /*000c*/ 	.byte	0x04, 0x11
        /*000e*/ 	.short	(.L_3 - .L_2)
	.align		4
.L_2:
        /*0010*/ 	.word	index@(_Z20matrixMultiplicationPiS_S_iii)
        /*0014*/ 	.word	0x00000000


	//----- nvinfo : EIATTR_MIN_STACK_SIZE
	.align		4
.L_3:
        /*0018*/ 	.byte	0x04, 0x12
        /*001a*/ 	.short	(.L_5 - .L_4)
	.align		4
.L_4:
        /*001c*/ 	.word	index@(_Z20matrixMultiplicationPiS_S_iii)
        /*0020*/ 	.word	0x00000000
.L_5:


//--------------------- .nv.compat                --------------------------
	.section	.nv.compat,"",@"SHT_CUDA_COMPAT_INFO"
	.align	4
        /*0000*/ 	.byte	0x02, 0x09, 0x00, 0x00, 0x02, 0x02, 0x01, 0x00, 0x02, 0x05, 0x05, 0x00, 0x03, 0x07, 0x01, 0x01
        /*0010*/ 	.byte	0x02, 0x03, 0x00, 0x00, 0x02, 0x06, 0x01, 0x00, 0x04, 0x0b, 0x08, 0x00, 0x09, 0x00, 0x00, 0x00
        /*0020*/ 	.byte	0x00, 0x00, 0x00, 0x00


//--------------------- .nv.info._Z20matrixMultiplicationPiS_S_iii --------------------------
	.section	.nv.info._Z20matrixMultiplicationPiS_S_iii,"",@"SHT_CUDA_INFO"
	.sectionflags	@""
	.align	4


	//----- nvinfo : EIATTR_CUDA_API_VERSION
	.align		4
        /*0000*/ 	.byte	0x04, 0x37
        /*0002*/ 	.short	(.L_7 - .L_6)
.L_6:
        /*0004*/ 	.word	0x00000082


	//----- nvinfo : EIATTR_KPARAM_INFO
	.align		4
.L_7:
        /*0008*/ 	.byte	0x04, 0x17
        /*000a*/ 	.short	(.L_9 - .L_8)
.L_8:
        /*000c*/ 	.word	0x00000000
        /*0010*/ 	.short	0x0005
        /*0012*/ 	.short	0x0020
        /*0014*/ 	.byte	0x00, 0xf0, 0x11, 0x00


	//----- nvinfo : EIATTR_KPARAM_INFO
	.align		4
.L_9:
        /*0018*/ 	.byte	0x04, 0x17
        /*001a*/ 	.short	(.L_11 - .L_10)
.L_10:
        /*001c*/ 	.word	0x00000000
        /*0020*/ 	.short	0x0004
        /*0022*/ 	.short	0x001c
        /*0024*/ 	.byte	0x00, 0xf0, 0x11, 0x00


	//----- nvinfo : EIATTR_KPARAM_INFO
	.align		4
.L_11:
        /*0028*/ 	.byte	0x04, 0x17
        /*002a*/ 	.short	(.L_13 - .L_12)
.L_12:
        /*002c*/ 	.word	0x00000000
        /*0030*/ 	.short	0x0003
        /*0032*/ 	.short	0x0018
        /*0034*/ 	.byte	0x00, 0xf0, 0x11, 0x00


	//----- nvinfo : EIATTR_KPARAM_INFO
	.align		4
.L_13:
        /*0038*/ 	.byte	0x04, 0x17
        /*003a*/ 	.short	(.L_15 - .L_14)
.L_14:
        /*003c*/ 	.word	0x00000000
        /*0040*/ 	.short	0x0002
        /*0042*/ 	.short	0x0010
        /*0044*/ 	.byte	0x00, 0xf5, 0x21, 0x00


	//----- nvinfo : EIATTR_KPARAM_INFO
	.align		4
.L_15:
        /*0048*/ 	.byte	0x04, 0x17
        /*004a*/ 	.short	(.L_17 - .L_16)
.L_16:
        /*004c*/ 	.word	0x00000000
        /*0050*/ 	.short	0x0001
        /*0052*/ 	.short	0x0008
        /*0054*/ 	.byte	0x00, 0xf5, 0x21, 0x00


	//----- nvinfo : EIATTR_KPARAM_INFO
	.align		4
.L_17:
        /*0058*/ 	.byte	0x04, 0x17
        /*005a*/ 	.short	(.L_19 - .L_18)
.L_18:
        /*005c*/ 	.word	0x00000000
        /*0060*/ 	.short	0x0000
        /*0062*/ 	.short	0x0000
        /*0064*/ 	.byte	0x00, 0xf5, 0x21, 0x00


	//----- nvinfo : EIATTR_SPARSE_MMA_MASK
	.align		4
.L_19:
        /*0068*/ 	.byte	0x03, 0x50
        /*006a*/ 	.short	0x0000


	//----- nvinfo : EIATTR_MAXREG_COUNT
	.align		4
        /*006c*/ 	.byte	0x03, 0x1b
        /*006e*/ 	.short	0x00ff


	//----- nvinfo : EIATTR_MERCURY_ISA_VERSION
	.align		4
        /*0070*/ 	.byte	0x03, 0x5f
        /*0072*/ 	.short	0x0101


	//----- nvinfo : EIATTR_VRC_CTA_INIT_COUNT
	.align		4
        /*0074*/ 	.byte	0x02, 0x4a
	.zero		1
	.zero		1


	//----- nvinfo : EIATTR_EXIT_INSTR_OFFSETS
	.align		4
        /*0078*/ 	.byte	0x04, 0x1c
        /*007a*/ 	.short	(.L_21 - .L_20)


	//   ....[0]....
.L_20:
        /*007c*/ 	.word	0x000000d0


	//   ....[1]....
        /*0080*/ 	.word	0x000008e0


	//----- nvinfo : EIATTR_CBANK_PARAM_SIZE
	.align		4
.L_21:
        /*0084*/ 	.byte	0x03, 0x19
        /*0086*/ 	.short	0x0024


	//----- nvinfo : EIATTR_PARAM_CBANK
	.align		4
        /*0088*/ 	.byte	0x04, 0x0a
        /*008a*/ 	.short	(.L_23 - .L_22)
	.align		4
.L_22:
        /*008c*/ 	.word	index@(.nv.constant0._Z20matrixMultiplicationPiS_S_iii)
        /*0090*/ 	.short	0x0380
        /*0092*/ 	.short	0x0024


	//----- nvinfo : EIATTR_SW_WAR
	.align		4
.L_23:
        /*0094*/ 	.byte	0x04, 0x36
        /*0096*/ 	.short	(.L_25 - .L_24)
.L_24:
        /*0098*/ 	.word	0x00000008
.L_25:


//--------------------- .nv.callgraph             --------------------------
	.section	.nv.callgraph,"",@"SHT_CUDA_CALLGRAPH"
	.align	4
	.sectionentsize	8
	.align		4
        /*0000*/ 	.word	0x00000000
	.align		4
        /*0004*/ 	.word	0xffffffff
	.align		4
        /*0008*/ 	.word	0x00000000
	.align		4
        /*000c*/ 	.word	0xfffffffe
	.align		4
        /*0010*/ 	.word	0x00000000
	.align		4
        /*0014*/ 	.word	0xfffffffd
	.align		4
        /*0018*/ 	.word	0x00000000
	.align		4
        /*001c*/ 	.word	0xfffffffc


//--------------------- .text._Z20matrixMultiplicationPiS_S_iii --------------------------
	.section	.text._Z20matrixMultiplicationPiS_S_iii,"ax",@progbits
	.align	128
        .global         _Z20matrixMultiplicationPiS_S_iii
        .type           _Z20matrixMultiplicationPiS_S_iii,@function
        .size           _Z20matrixMultiplicationPiS_S_iii,(.L_x_5 - _Z20matrixMultiplicationPiS_S_iii)
        .other          _Z20matrixMultiplicationPiS_S_iii,@"STO_CUDA_ENTRY STV_DEFAULT"
_Z20matrixMultiplicationPiS_S_iii:
.text._Z20matrixMultiplicationPiS_S_iii:
[----:B------:R-:W-:Y:S01]  /*0000*/  LDC R1, c[0x0][0x37c] ;  /* 0x0000df00ff017b82 */ /* 0x000fe20000000800 */
[----:B------:R-:W0:Y:S07]  /*0010*/  S2R R0, SR_TID.X ;  /* 0x0000000000007919 */ /* 0x000e2e0000002100 */
[----:B------:R-:W1:Y:S01]  /*0020*/  LDC R3, c[0x0][0x364] ;  /* 0x0000d900ff037b82 */ /* 0x000e620000000800 */
[----:B------:R-:W2:Y:S01]  /*0030*/  LDCU UR6, c[0x0][0x398] ;  /* 0x00007300ff0677ac */ /* 0x000ea20008000800 */
[----:B------:R-:W1:Y:S06]  /*0040*/  S2R R16, SR_TID.Y ;  /* 0x0000000000107919 */ /* 0x000e6c0000002200 */
[----:B------:R-:W0:Y:S08]  /*0050*/  S2UR UR5, SR_CTAID.X ;  /* 0x00000000000579c3 */ /* 0x000e300000002500 */
[----:B------:R-:W0:Y:S08]  /*0060*/  LDC R5, c[0x0][0x360] ;  /* 0x0000d800ff057b82 */ /* 0x000e300000000800 */
[----:B------:R-:W1:Y:S08]  /*0070*/  S2UR UR4, SR_CTAID.Y ;  /* 0x00000000000479c3 */ /* 0x000e700000002600 */
[----:B------:R-:W3:Y:S01]  /*0080*/  LDC R17, c[0x0][0x3a0] ;  /* 0x0000e800ff117b82 */ /* 0x000ee20000000800 */
[----:B0-----:R-:W-:-:S02]  /*0090*/  IMAD R0, R5, UR5, R0 ;  /* 0x0000000505007c24 */ /* 0x001fc4000f8e0200 */
[----:B-1----:R-:W-:-:S03]  /*00a0*/  IMAD R16, R3, UR4, R16 ;  /* 0x0000000403107c24 */ /* 0x002fc6000f8e0210 */
[----:B---3--:R-:W-:-:S04]  /*00b0*/  ISETP.GE.AND P0, PT, R0, R17, PT ;  /* 0x000000110000720c */ /* 0x008fc80003f06270 */
[----:B--2---:R-:W-:-:S13]  /*00c0*/  ISETP.GE.OR P0, PT, R16, UR6, P0 ;  /* 0x0000000610007c0c */ /* 0x004fda0008706670 */
[----:B------:R-:W-:Y:S05]  /*00d0*/  @P0 EXIT ;  /* 0x000000000000094d */ /* 0x000fea0003800000 */
[----:B------:R-:W0:Y:S01]  /*00e0*/  LDC R19, c[0x0][0x39c] ;  /* 0x0000e700ff137b82 */ /* 0x000e220000000800 */
[----:B------:R-:W1:Y:S01]  /*00f0*/  LDCU.64 UR4, c[0x0][0x358] ;  /* 0x00006b00ff0477ac */ /* 0x000e620008000a00 */
[----:B------:R-:W-:Y:S01]  /*0100*/  HFMA2 R24, -RZ, RZ, 0, 0 ;  /* 0x00000000ff187431 */ /* 0x000fe200000001ff */
[----:B0-----:R-:W-:-:S13]  /*0110*/  ISETP.GE.AND P0, PT, R19, 0x1, PT ;  /* 0x000000011300780c */ /* 0x001fda0003f06270 */
[----:B-1----:R-:W-:Y:S05]  /*0120*/  @!P0 BRA `(.L_x_0) ;  /* 0x0000000400dc8947 */ /* 0x002fea0003800000 */
[C---:B------:R-:W-:Y:S01]  /*0130*/  ISETP.GE.U32.AND P1, PT, R19.reuse, 0x8, PT ;  /* 0x000000081300780c */ /* 0x040fe20003f26070 */
[----:B------:R-:W-:Y:S01]  /*0140*/  IMAD R20, R16, R19, RZ ;  /* 0x0000001310147224 */ /* 0x000fe200078e02ff */
[----:B------:R-:W-:Y:S02]  /*0150*/  LOP3.LUT R27, R19, 0x7, RZ, 0xc0, !PT ;  /* 0x00000007131b7812 */ /* 0x000fe400078ec0ff */
[----:B------:R-:W-:Y:S02]  /*0160*/  MOV R21, RZ ;  /* 0x000000ff00157202 */ /* 0x000fe40000000f00 */
[----:B------:R-:W-:Y:S02]  /*0170*/  ISETP.NE.AND P0, PT, R27, RZ, PT ;  /* 0x000000ff1b00720c */ /* 0x000fe40003f05270 */
[----:B------:R-:W-:-:S05]  /*0180*/  MOV R24, RZ ;  /* 0x000000ff00187202 */ /* 0x000fca0000000f00 */
[----:B------:R-:W-:Y:S06]  /*0190*/  @!P1 BRA `(.L_x_1) ;  /* 0x0000000000c09947 */ /* 0x000fec0003800000 */
[----:B------:R-:W0:Y:S01]  /*01a0*/  LDC.64 R2, c[0x0][0x380] ;  /* 0x0000e000ff027b82 */ /* 0x000e220000000a00 */
[----:B------:R-:W-:Y:S01]  /*01b0*/  LOP3.LUT R21, R19, 0x7ffffff8, RZ, 0xc0, !PT ;  /* 0x7ffffff813157812 */ /* 0x000fe200078ec0ff */
[----:B------:R-:W-:-:S03]  /*01c0*/  HFMA2 R24, -RZ, RZ, 0, 0 ;  /* 0x00000000ff187431 */ /* 0x000fc600000001ff */
[----:B------:R-:W-:-:S03]  /*01d0*/  IADD3 R22, PT, PT, -R21, RZ, RZ ;  /* 0x000000ff15167210 */ /* 0x000fc60007ffe1ff */
[----:B------:R-:W1:Y:S01]  /*01e0*/  LDC R18, c[0x0][0x3a0] ;  /* 0x0000e800ff127b82 */ /* 0x000e620000000800 */
[----:B0-----:R-:W-:-:S03]  /*01f0*/  IMAD.WIDE.U32 R2, R20, 0x4, R2 ;  /* 0x0000000414027825 */ /* 0x001fc600078e0002 */
[----:B------:R-:W-:-:S04]  /*0200*/  IADD3 R4, P1, PT, R2, 0x10, RZ ;  /* 0x0000001002047810 */ /* 0x000fc80007f3e0ff */
[----:B------:R-:W-:-:S09]  /*0210*/  IADD3.X R3, PT, PT, RZ, R3, RZ, P1, !PT ;  /* 0x00000003ff037210 */ /* 0x000fd20000ffe4ff */
.L_x_2:
[----:B------:R-:W1:Y:S01]  /*0220*/  LDC.64 R14, c[0x0][0x388] ;  /* 0x0000e200ff0e7b82 */ /* 0x000e620000000a00 */
[----:B------:R-:W-:-:S05]  /*0230*/  MOV R2, R4 ;  /* 0x0000000400027202 */ /* 0x000fca0000000f00 */
[----:B------:R-:W2:Y:S04]  /*0240*/  LDG.E R25, desc[UR4][R2.64+-0x10] ;  /* 0xfffff00402197981 */ /* 0x000ea8000c1e1900 */
[----:B------:R-:W3:Y:S04]  /*0250*/  LDG.E R23, desc[UR4][R2.64+-0xc] ;  /* 0xfffff40402177981 */ /* 0x000ee8000c1e1900 */
[----:B------:R-:W4:Y:S04]  /*0260*/  LDG.E R29, desc[UR4][R2.64+-0x8] ;  /* 0xfffff804021d7981 */ /* 0x000f28000c1e1900 */
[----:B------:R-:W5:Y:S01]  /*0270*/  LDG.E R28, desc[UR4][R2.64+-0x4] ;  /* 0xfffffc04021c7981 */ /* 0x000f62000c1e1900 */
[----:B-1----:R-:W-:-:S05]  /*0280*/  IMAD.WIDE R14, R18, 0x4, R14 ;  /* 0x00000004120e7825 */ /* 0x002fca00078e020e */
[----:B------:R0:W2:Y:S01]  /*0290*/  LDG.E R26, desc[UR4][R14.64] ;  /* 0x000000040e1a7981 */ /* 0x0000a2000c1e1900 */
[----:B------:R-:W-:-:S04]  /*02a0*/  IMAD.WIDE R12, R17, 0x4, R14 ;  /* 0x00000004110c7825 */ /* 0x000fc800078e020e */
[C---:B------:R-:W-:Y:S02]  /*02b0*/  IMAD.WIDE R4, R17.reuse, 0x4, R12 ;  /* 0x0000000411047825 */ /* 0x040fe400078e020c */
[----:B------:R-:W3:Y:S02]  /*02c0*/  LDG.E R12, desc[UR4][R12.64] ;  /* 0x000000040c0c7981 */ /* 0x000ee4000c1e1900 */
[C---:B------:R-:W-:Y:S02]  /*02d0*/  IMAD.WIDE R8, R17.reuse, 0x4, R4 ;  /* 0x0000000411087825 */ /* 0x040fe400078e0204 */
[----:B------:R-:W4:Y:S02]  /*02e0*/  LDG.E R4, desc[UR4][R4.64] ;  /* 0x0000000404047981 */ /* 0x000f24000c1e1900 */
[C---:B------:R-:W-:Y:S02]  /*02f0*/  IMAD.WIDE R6, R17.reuse, 0x4, R8 ;  /* 0x0000000411067825 */ /* 0x040fe400078e0208 */
[----:B------:R-:W5:Y:S02]  /*0300*/  LDG.E R8, desc[UR4][R8.64] ;  /* 0x0000000408087981 */ /* 0x000f64000c1e1900 */
[----:B------:R-:W-:-:S02]  /*0310*/  IMAD.WIDE R10, R17, 0x4, R6 ;  /* 0x00000004110a7825 */ /* 0x000fc400078e0206 */
[----:B------:R-:W5:Y:S04]  /*0320*/  LDG.E R5, desc[UR4][R2.64] ;  /* 0x0000000402057981 */ /* 0x000f68000c1e1900 */
[----:B------:R-:W5:Y:S01]  /*0330*/  LDG.E R6, desc[UR4][R6.64] ;  /* 0x0000000406067981 */ /* 0x000f62000c1e1900 */
[----:B0-----:R-:W-:-:S03]  /*0340*/  IMAD.WIDE R14, R17, 0x4, R10 ;  /* 0x00000004110e7825 */ /* 0x001fc600078e020a */
[----:B------:R-:W5:Y:S04]  /*0350*/  LDG.E R10, desc[UR4][R10.64] ;  /* 0x000000040a0a7981 */ /* 0x000f68000c1e1900 */
[----:B------:R-:W5:Y:S04]  /*0360*/  LDG.E R13, desc[UR4][R14.64] ;  /* 0x000000040e0d7981 */ /* 0x000f68000c1e1900 */
[----:B------:R-:W5:Y:S04]  /*0370*/  LDG.E R7, desc[UR4][R2.64+0x4] ;  /* 0x0000040402077981 */ /* 0x000f68000c1e1900 */
[----:B------:R-:W5:Y:S01]  /*0380*/  LDG.E R9, desc[UR4][R2.64+0xc] ;  /* 0x00000c0402097981 */ /* 0x000f62000c1e1900 */
[----:B--2---:R-:W-:-:S02]  /*0390*/  IMAD R26, R25, R26, R24 ;  /* 0x0000001a191a7224 */ /* 0x004fc400078e0218 */
[----:B------:R-:W-:Y:S02]  /*03a0*/  IMAD.WIDE R24, R17, 0x4, R14 ;  /* 0x0000000411187825 */ /* 0x000fe400078e020e */
[----:B------:R0:W2:Y:S04]  /*03b0*/  LDG.E R14, desc[UR4][R2.64+0x8] ;  /* 0x00000804020e7981 */ /* 0x0000a8000c1e1900 */
[----:B------:R-:W2:Y:S01]  /*03c0*/  LDG.E R24, desc[UR4][R24.64] ;  /* 0x0000000418187981 */ /* 0x000ea2000c1e1900 */
[----:B---3--:R-:W-:Y:S01]  /*03d0*/  IMAD R12, R23, R12, R26 ;  /* 0x0000000c170c7224 */ /* 0x008fe200078e021a */
[----:B------:R-:W-:-:S03]  /*03e0*/  IADD3 R22, PT, PT, R22, 0x8, RZ ;  /* 0x0000000816167810 */ /* 0x000fc60007ffe0ff */
[----:B----4-:R-:W-:Y:S01]  /*03f0*/  IMAD R29, R29, R4, R12 ;  /* 0x000000041d1d7224 */ /* 0x010fe200078e020c */
[----:B------:R-:W-:-:S03]  /*0400*/  ISETP.NE.AND P1, PT, R22, RZ, PT ;  /* 0x000000ff1600720c */ /* 0x000fc60003f25270 */
[----:B-----5:R-:W-:Y:S01]  /*0410*/  IMAD R8, R28, R8, R29 ;  /* 0x000000081c087224 */ /* 0x020fe200078e021d */
[----:B------:R-:W-:-:S03]  /*0420*/  IADD3 R4, P2, PT, R2, 0x20, RZ ;  /* 0x0000002002047810 */ /* 0x000fc60007f5e0ff */
[----:B------:R-:W-:Y:S01]  /*0430*/  IMAD R5, R5, R6, R8 ;  /* 0x0000000605057224 */ /* 0x000fe200078e0208 */
[----:B0-----:R-:W-:Y:S02]  /*0440*/  IADD3.X R3, PT, PT, RZ, R3, RZ, P2, !PT ;  /* 0x00000003ff037210 */ /* 0x001fe400017fe4ff */
[----:B------:R-:W-:Y:S01]  /*0450*/  LEA R18, R17, R18, 0x3 ;  /* 0x0000001211127211 */ /* 0x000fe200078e18ff */
[----:B------:R-:W-:-:S04]  /*0460*/  IMAD R5, R7, R10, R5 ;  /* 0x0000000a07057224 */ /* 0x000fc800078e0205 */
[----:B--2---:R-:W-:-:S04]  /*0470*/  IMAD R5, R14, R13, R5 ;  /* 0x0000000d0e057224 */ /* 0x004fc800078e0205 */
[----:B------:R-:W-:Y:S01]  /*0480*/  IMAD R24, R9, R24, R5 ;  /* 0x0000001809187224 */ /* 0x000fe200078e0205 */
[----:B------:R-:W-:Y:S06]  /*0490*/  @P1 BRA `(.L_x_2) ;  /* 0xfffffffc00601947 */ /* 0x000fec000383ffff */
.L_x_1:
[----:B------:R-:W-:Y:S05]  /*04a0*/  @!P0 BRA `(.L_x_0) ;  /* 0x0000000000fc8947 */ /* 0x000fea0003800000 */
[----:B------:R-:W-:Y:S02]  /*04b0*/  ISETP.GE.U32.AND P1, PT, R27, 0x4, PT ;  /* 0x000000041b00780c */ /* 0x000fe40003f26070 */
[----:B------:R-:W-:-:S04]  /*04c0*/  LOP3.LUT R14, R19, 0x3, RZ, 0xc0, !PT ;  /* 0x00000003130e7812 */ /* 0x000fc800078ec0ff */
[----:B------:R-:W-:-:S07]  /*04d0*/  ISETP.NE.AND P0, PT, R14, RZ, PT ;  /* 0x000000ff0e00720c */ /* 0x000fce0003f05270 */
[----:B------:R-:W-:Y:S06]  /*04e0*/  @!P1 BRA `(.L_x_3) ;  /* 0x00000000006c9947 */ /* 0x000fec0003800000 */
[----:B------:R-:W0:Y:S01]  /*04f0*/  LDC.64 R4, c[0x0][0x388] ;  /* 0x0000e200ff047b82 */ /* 0x000e220000000a00 */
[----:B------:R-:W1:Y:S01]  /*0500*/  LDCU.64 UR6, c[0x0][0x380] ;  /* 0x00007000ff0677ac */ /* 0x000e620008000a00 */
[----:B------:R-:W-:Y:S01]  /*0510*/  IMAD R7, R21, R17, R17 ;  /* 0x0000001115077224 */ /* 0x000fe200078e0211 */
[CC--:B------:R-:W-:Y:S02]  /*0520*/  IADD3 R3, PT, PT, R20.reuse, R21.reuse, RZ ;  /* 0x0000001514037210 */ /* 0x0c0fe40007ffe0ff */
[----:B------:R-:W-:-:S03]  /*0530*/  IADD3 R8, P1, PT, R20, R21, RZ ;  /* 0x0000001514087210 */ /* 0x000fc60007f3e0ff */
[----:B------:R-:W2:Y:S01]  /*0540*/  LDC.64 R12, c[0x0][0x380] ;  /* 0x0000e000ff0c7b82 */ /* 0x000ea20000000a00 */
[----:B0-----:R-:W-:-:S04]  /*0550*/  IMAD.WIDE R4, R7, 0x4, R4 ;  /* 0x0000000407047825 */ /* 0x001fc800078e0204 */
[----:B------:R-:W-:Y:S02]  /*0560*/  IMAD.WIDE R6, R17, 0x4, R4 ;  /* 0x0000000411067825 */ /* 0x000fe400078e0204 */
[----:B------:R-:W3:Y:S02]  /*0570*/  LDG.E R4, desc[UR4][R4.64] ;  /* 0x0000000404047981 */ /* 0x000ee4000c1e1900 */
[----:B--2---:R-:W-:Y:S01]  /*0580*/  IMAD.WIDE.U32 R12, R3, 0x4, R12 ;  /* 0x00000004030c7825 */ /* 0x004fe200078e000c */
[----:B------:R-:W-:Y:S02]  /*0590*/  IADD3.X R3, PT, PT, RZ, RZ, RZ, P1, !PT ;  /* 0x000000ffff037210 */ /* 0x000fe40000ffe4ff */
[----:B-1----:R-:W-:-:S03]  /*05a0*/  LEA R2, P1, R8, UR6, 0x2 ;  /* 0x0000000608027c11 */ /* 0x002fc6000f8210ff */
[----:B------:R-:W3:Y:S01]  /*05b0*/  LDG.E R13, desc[UR4][R12.64] ;  /* 0x000000040c0d7981 */ /* 0x000ee2000c1e1900 */
[----:B------:R-:W-:Y:S01]  /*05c0*/  LEA.HI.X R3, R8, UR7, R3, 0x2, P1 ;  /* 0x0000000708037c11 */ /* 0x000fe200088f1403 */
[C---:B------:R-:W-:Y:S02]  /*05d0*/  IMAD.WIDE R8, R17.reuse, 0x4, R6 ;  /* 0x0000000411087825 */ /* 0x040fe400078e0206 */
[----:B------:R-:W2:Y:S04]  /*05e0*/  LDG.E R6, desc[UR4][R6.64] ;  /* 0x0000000406067981 */ /* 0x000ea8000c1e1900 */
[----:B------:R-:W2:Y:S01]  /*05f0*/  LDG.E R15, desc[UR4][R2.64+0x4] ;  /* 0x00000404020f7981 */ /* 0x000ea2000c1e1900 */
[----:B------:R-:W-:-:S03]  /*0600*/  IMAD.WIDE R10, R17, 0x4, R8 ;  /* 0x00000004110a7825 */ /* 0x000fc600078e0208 */
[----:B------:R-:W4:Y:S04]  /*0610*/  LDG.E R22, desc[UR4][R8.64] ;  /* 0x0000000408167981 */ /* 0x000f28000c1e1900 */
[----:B------:R-:W4:Y:S04]  /*0620*/  LDG.E R18, desc[UR4][R2.64+0x8] ;  /* 0x0000080402127981 */ /* 0x000f28000c1e1900 */
[----:B------:R-:W5:Y:S04]  /*0630*/  LDG.E R26, desc[UR4][R2.64+0xc] ;  /* 0x00000c04021a7981 */ /* 0x000f68000c1e1900 */
[----:B------:R-:W5:Y:S01]  /*0640*/  LDG.E R10, desc[UR4][R10.64] ;  /* 0x000000040a0a7981 */ /* 0x000f62000c1e1900 */
[----:B------:R-:W-:Y:S01]  /*0650*/  IADD3 R21, PT, PT, R21, 0x4, RZ ;  /* 0x0000000415157810 */ /* 0x000fe20007ffe0ff */
[----:B---3--:R-:W-:-:S04]  /*0660*/  IMAD R24, R13, R4, R24 ;  /* 0x000000040d187224 */ /* 0x008fc800078e0218 */
[----:B--2---:R-:W-:-:S04]  /*0670*/  IMAD R15, R15, R6, R24 ;  /* 0x000000060f0f7224 */ /* 0x004fc800078e0218 */
[----:B----4-:R-:W-:-:S04]  /*0680*/  IMAD R15, R18, R22, R15 ;  /* 0x00000016120f7224 */ /* 0x010fc800078e020f */
[----:B-----5:R-:W-:-:S07]  /*0690*/  IMAD R24, R26, R10, R15 ;  /* 0x0000000a1a187224 */ /* 0x020fce00078e020f */
.L_x_3:
[----:B------:R-:W-:Y:S05]  /*06a0*/  @!P0 BRA `(.L_x_0) ;  /* 0x00000000007c8947 */ /* 0x000fea0003800000 */
[----:B------:R-:W-:Y:S01]  /*06b0*/  ISETP.NE.AND P1, PT, R14, 0x1, PT ;  /* 0x000000010e00780c */ /* 0x000fe20003f25270 */
[----:B------:R-:W0:Y:S01]  /*06c0*/  LDC.64 R10, c[0x0][0x380] ;  /* 0x0000e000ff0a7b82 */ /* 0x000e220000000a00 */
[----:B------:R-:W-:-:S04]  /*06d0*/  LOP3.LUT R19, R19, 0x1, RZ, 0xc0, !PT ;  /* 0x0000000113137812 */ /* 0x000fc800078ec0ff */
[----:B------:R-:W-:-:S03]  /*06e0*/  ISETP.NE.U32.AND P0, PT, R19, 0x1, PT ;  /* 0x000000011300780c */ /* 0x000fc60003f05070 */
[----:B------:R-:W1:Y:S04]  /*06f0*/  LDC.64 R8, c[0x0][0x388] ;  /* 0x0000e200ff087b82 */ /* 0x000e680000000a00 */
[CC--:B------:R-:W-:Y:S02]  /*0700*/  @P1 IADD3 R13, PT, PT, R20.reuse, R21.reuse, RZ ;  /* 0x00000015140d1210 */ /* 0x0c0fe40007ffe0ff */
[----:B------:R-:W-:Y:S02]  /*0710*/  @P1 IADD3 R12, P2, PT, R20, R21, RZ ;  /* 0x00000015140c1210 */ /* 0x000fe40007f5e0ff */
[----:B------:R-:W2:Y:S02]  /*0720*/  @P1 LDC.64 R2, c[0x0][0x380] ;  /* 0x0000e000ff021b82 */ /* 0x000ea40000000a00 */
[----:B------:R-:W-:-:S06]  /*0730*/  @P1 IADD3.X R14, PT, PT, RZ, RZ, RZ, P2, !PT ;  /* 0x000000ffff0e1210 */ /* 0x000fcc00017fe4ff */
[----:B------:R-:W3:Y:S01]  /*0740*/  LDC.64 R4, c[0x0][0x380] ;  /* 0x0000e000ff047b82 */ /* 0x000ee20000000a00 */
[----:B0-----:R-:W-:-:S04]  /*0750*/  @P1 IMAD.WIDE.U32 R10, R13, 0x4, R10 ;  /* 0x000000040d0a1825 */ /* 0x001fc800078e000a */
[C---:B------:R-:W-:Y:S01]  /*0760*/  @P1 IMAD R13, R21.reuse, R17, R17 ;  /* 0x00000011150d1224 */ /* 0x040fe200078e0211 */
[----:B------:R-:W-:Y:S01]  /*0770*/  @P1 IADD3 R21, PT, PT, R21, 0x2, RZ ;  /* 0x0000000215151810 */ /* 0x000fe20007ffe0ff */
[----:B------:R-:W4:Y:S01]  /*0780*/  @P1 LDG.E R11, desc[UR4][R10.64] ;  /* 0x000000040a0b1981 */ /* 0x000f22000c1e1900 */
[----:B------:R-:W0:Y:S01]  /*0790*/  LDC.64 R6, c[0x0][0x388] ;  /* 0x0000e200ff067b82 */ /* 0x000e220000000a00 */
[----:B-1----:R-:W-:Y:S01]  /*07a0*/  @P1 IMAD.WIDE R8, R13, 0x4, R8 ;  /* 0x000000040d081825 */ /* 0x002fe200078e0208 */
[----:B------:R-:W-:Y:S02]  /*07b0*/  @!P0 IADD3 R15, PT, PT, R20, R21, RZ ;  /* 0x00000015140f8210 */ /* 0x000fe40007ffe0ff */
[----:B--2---:R-:W-:Y:S01]  /*07c0*/  @P1 LEA R2, P2, R12, R2, 0x2 ;  /* 0x000000020c021211 */ /* 0x004fe200078410ff */
[----:B------:R-:W-:-:S03]  /*07d0*/  @!P0 IMAD R21, R21, R17, R17 ;  /* 0x0000001115158224 */ /* 0x000fc600078e0211 */
[----:B------:R-:W-:Y:S01]  /*07e0*/  @P1 LEA.HI.X R3, R12, R3, R14, 0x2, P2 ;  /* 0x000000030c031211 */ /* 0x000fe200010f140e */
[----:B------:R-:W-:Y:S01]  /*07f0*/  @P1 IMAD.WIDE R12, R17, 0x4, R8 ;  /* 0x00000004110c1825 */ /* 0x000fe200078e0208 */
[----:B------:R-:W4:Y:S03]  /*0800*/  @P1 LDG.E R14, desc[UR4][R8.64] ;  /* 0x00000004080e1981 */ /* 0x000f26000c1e1900 */
[----:B---3--:R-:W-:Y:S01]  /*0810*/  @!P0 IMAD.WIDE.U32 R4, R15, 0x4, R4 ;  /* 0x000000040f048825 */ /* 0x008fe200078e0004 */
[----:B------:R-:W2:Y:S04]  /*0820*/  @P1 LDG.E R2, desc[UR4][R2.64+0x4] ;  /* 0x0000040402021981 */ /* 0x000ea8000c1e1900 */
[----:B------:R-:W2:Y:S01]  /*0830*/  @P1 LDG.E R12, desc[UR4][R12.64] ;  /* 0x000000040c0c1981 */ /* 0x000ea2000c1e1900 */
[----:B0-----:R-:W-:-:S03]  /*0840*/  @!P0 IMAD.WIDE R6, R21, 0x4, R6 ;  /* 0x0000000415068825 */ /* 0x001fc600078e0206 */
[----:B------:R-:W3:Y:S04]  /*0850*/  @!P0 LDG.E R5, desc[UR4][R4.64] ;  /* 0x0000000404058981 */ /* 0x000ee8000c1e1900 */
[----:B------:R-:W3:Y:S01]  /*0860*/  @!P0 LDG.E R6, desc[UR4][R6.64] ;  /* 0x0000000406068981 */ /* 0x000ee2000c1e1900 */
[----:B----4-:R-:W-:-:S04]  /*0870*/  @P1 IMAD R11, R11, R14, R24 ;  /* 0x0000000e0b0b1224 */ /* 0x010fc800078e0218 */
[----:B--2---:R-:W-:-:S04]  /*0880*/  @P1 IMAD R24, R2, R12, R11 ;  /* 0x0000000c02181224 */ /* 0x004fc800078e020b */
[----:B---3--:R-:W-:-:S07]  /*0890*/  @!P0 IMAD R24, R5, R6, R24 ;  /* 0x0000000605188224 */ /* 0x008fce00078e0218 */
.L_x_0:
[----:B------:R-:W0:Y:S01]  /*08a0*/  LDC.64 R2, c[0x0][0x390] ;  /* 0x0000e400ff027b82 */ /* 0x000e220000000a00 */
[----:B------:R-:W-:-:S04]  /*08b0*/  IMAD R17, R16, R17, R0 ;  /* 0x0000001110117224 */ /* 0x000fc800078e0200 */
[----:B0-----:R-:W-:-:S05]  /*08c0*/  IMAD.WIDE R2, R17, 0x4, R2 ;  /* 0x0000000411027825 */ /* 0x001fca00078e0202 */
[----:B------:R-:W-:Y:S01]  /*08d0*/  STG.E desc[UR4][R2.64], R24 ;  /* 0x0000001802007986 */ /* 0x000fe2000c101904 */
[----:B------:R-:W-:Y:S05]  /*08e0*/  EXIT ;  /* 0x000000000000794d */ /* 0x000fea0003800000 */
.L_x_4:
[----:B------:R-:W-:-:S00]  /*08f0*/  BRA `(.L_x_4) ;  /* 0xfffffffc00fc7947 */ /* 0x000fc0000383ffff */
[----:B------:R-:W-:-:S00]  /*0900*/  NOP ;  /* 0x0000000000007918 */ /* 0x000fc00000000000 */
[----:B------:R-:W-:-:S00]  /*0910*/  NOP ;  /* 0x0000000000007918 */ /* 0x000fc00000000000 */
[----:B------:R-:W-:-:S00]  /*0920*/  NOP ;  /* 0x0000000000007918 */ /* 0x000fc00000000000 */
[----:B------:R-:W-:-:S00]  /*0930*/  NOP ;  /* 0x0000000000007918 */ /* 0x000fc00000000000 */
[----:B------:R-:W-:-:S00]  /*0940*/  NOP ;  /* 0x0000000000007918 */ /* 0x000fc00000000000 */
[----:B------:R-:W-:-:S00]  /*0950*/  NOP ;  /* 0x0000000000007918 */ /* 0x000fc00000000000 */
[----:B------:R-:W-:-:S00]  /*0960*/  NOP ;  /* 0x0000000000007918 */ /* 0x000fc00000000000 */
[----:B------:R-:W-:-:S00]  /*0970*/  NOP ;  /* 0x0000000000007918 */ /* 0x000fc00000000000 */
.L_x_5:


//--------------------- .nv.shared.reserved.0     --------------------------
	.section	.nv.shared.reserved.0,"aw",@nobits
	.weak		__nv_reservedSMEM_offset_0_alias
	.size		__nv_reservedSMEM_offset_0_alias, 0, 64
	.other		__nv_reservedSMEM_offset_0_alias,@"STO_CUDA_RESERVED_SHARED STV_DEFAULT"
__nv_reservedSMEM_offset_0_alias:
	.zero		0
	.zero		64


//--------------------- .nv.constant0._Z20matrixMultiplicationPiS_S_iii --------------------------
	.section	.nv.constant0._Z20matrixMultiplicationPiS_S_iii,"a",@progbits
	.sectionflags	@""
	.align	4
.nv.constant0._Z20matrixMultiplicationPiS_S_iii:
	.zero		932


//--------------------- SYMBOLS --------------------------

	.type		.nv.reservedSmem.offset0,@object
	.size		.nv.reservedSmem.offset0,0x4
